//
// Generated by NVIDIA NVVM Compiler
//
// Compiler Build ID: CL-36424714
// Cuda compilation tools, release 13.0, V13.0.88
// Based on NVVM 20.0.0
//

.version 9.0
.target sm_100
.address_size 64

	// .globl	cuAdd

.visible .entry cuAdd(
	.param .u32 cuAdd_param_0,
	.param .u64 .ptr .align 1 cuAdd_param_1,
	.param .u64 .ptr .align 1 cuAdd_param_2,
	.param .u64 .ptr .align 1 cuAdd_param_3
)
{
	.reg .pred 	%p<2>;
	.reg .b32 	%r<6>;
	.reg .b32 	%f<4>;
	.reg .b64 	%rd<11>;

	ld.param.u32 	%r2, [cuAdd_param_0];
	ld.param.u64 	%rd1, [cuAdd_param_1];
	ld.param.u64 	%rd2, [cuAdd_param_2];
	ld.param.u64 	%rd3, [cuAdd_param_3];
	mov.u32 	%r3, %ctaid.x;
	mov.u32 	%r4, %ntid.x;
	mov.u32 	%r5, %tid.x;
	mad.lo.s32 	%r1, %r3, %r4, %r5;
	setp.ge.s32 	%p1, %r1, %r2;
	@%p1 bra 	$L__BB0_2;
	cvta.to.global.u64 	%rd4, %rd1;
	cvta.to.global.u64 	%rd5, %rd2;
	cvta.to.global.u64 	%rd6, %rd3;
	mul.wide.s32 	%rd7, %r1, 4;
	add.s64 	%rd8, %rd4, %rd7;
	ld.global.f32 	%f1, [%rd8];
	add.s64 	%rd9, %rd5, %rd7;
	ld.global.f32 	%f2, [%rd9];
	add.f32 	%f3, %f1, %f2;
	add.s64 	%rd10, %rd6, %rd7;
	st.global.f32 	[%rd10], %f3;
$L__BB0_2:
	ret;

}
	// .globl	cuMult
.visible .entry cuMult(
	.param .u32 cuMult_param_0,
	.param .u64 .ptr .align 1 cuMult_param_1,
	.param .u64 .ptr .align 1 cuMult_param_2,
	.param .u64 .ptr .align 1 cuMult_param_3
)
{
	.reg .pred 	%p<2>;
	.reg .b32 	%r<6>;
	.reg .b32 	%f<4>;
	.reg .b64 	%rd<11>;

	ld.param.u32 	%r2, [cuMult_param_0];
	ld.param.u64 	%rd1, [cuMult_param_1];
	ld.param.u64 	%rd2, [cuMult_param_2];
	ld.param.u64 	%rd3, [cuMult_param_3];
	mov.u32 	%r3, %ctaid.x;
	mov.u32 	%r4, %ntid.x;
	mov.u32 	%r5, %tid.x;
	mad.lo.s32 	%r1, %r3, %r4, %r5;
	setp.ge.s32 	%p1, %r1, %r2;
	@%p1 bra 	$L__BB1_2;
	cvta.to.global.u64 	%rd4, %rd1;
	cvta.to.global.u64 	%rd5, %rd2;
	cvta.to.global.u64 	%rd6, %rd3;
	mul.wide.s32 	%rd7, %r1, 4;
	add.s64 	%rd8, %rd4, %rd7;
	ld.global.f32 	%f1, [%rd8];
	add.s64 	%rd9, %rd5, %rd7;
	ld.global.f32 	%f2, [%rd9];
	mul.f32 	%f3, %f1, %f2;
	add.s64 	%rd10, %rd6, %rd7;
	st.global.f32 	[%rd10], %f3;
$L__BB1_2:
	ret;

}
	// .globl	cuDiv
.visible .entry cuDiv(
	.param .u32 cuDiv_param_0,
	.param .u64 .ptr .align 1 cuDiv_param_1,
	.param .u64 .ptr .align 1 cuDiv_param_2,
	.param .u64 .ptr .align 1 cuDiv_param_3
)
{
	.reg .pred 	%p<2>;
	.reg .b32 	%r<6>;
	.reg .b32 	%f<4>;
	.reg .b64 	%rd<11>;

	ld.param.u32 	%r2, [cuDiv_param_0];
	ld.param.u64 	%rd1, [cuDiv_param_1];
	ld.param.u64 	%rd2, [cuDiv_param_2];
	ld.param.u64 	%rd3, [cuDiv_param_3];
	mov.u32 	%r3, %ctaid.x;
	mov.u32 	%r4, %ntid.x;
	mov.u32 	%r5, %tid.x;
	mad.lo.s32 	%r1, %r3, %r4, %r5;
	setp.ge.s32 	%p1, %r1, %r2;
	@%p1 bra 	$L__BB2_2;
	cvta.to.global.u64 	%rd4, %rd1;
	cvta.to.global.u64 	%rd5, %rd2;
	cvta.to.global.u64 	%rd6, %rd3;
	mul.wide.s32 	%rd7, %r1, 4;
	add.s64 	%rd8, %rd4, %rd7;
	ld.global.f32 	%f1, [%rd8];
	add.s64 	%rd9, %rd5, %rd7;
	ld.global.f32 	%f2, [%rd9];
	div.rn.f32 	%f3, %f1, %f2;
	add.s64 	%rd10, %rd6, %rd7;
	st.global.f32 	[%rd10], %f3;
$L__BB2_2:
	ret;

}
	// .globl	cuExp
.visible .entry cuExp(
	.param .u32 cuExp_param_0,
	.param .u64 .ptr .align 1 cuExp_param_1,
	.param .u64 .ptr .align 1 cuExp_param_2
)
{
	.reg .pred 	%p<2>;
	.reg .b32 	%r<8>;
	.reg .b32 	%f<14>;
	.reg .b64 	%rd<8>;

	ld.param.u32 	%r2, [cuExp_param_0];
	ld.param.u64 	%rd1, [cuExp_param_1];
	ld.param.u64 	%rd2, [cuExp_param_2];
	mov.u32 	%r3, %ctaid.x;
	mov.u32 	%r4, %ntid.x;
	mov.u32 	%r5, %tid.x;
	mad.lo.s32 	%r1, %r3, %r4, %r5;
	setp.ge.s32 	%p1, %r1, %r2;
	@%p1 bra 	$L__BB3_2;
	cvta.to.global.u64 	%rd3, %rd1;
	cvta.to.global.u64 	%rd4, %rd2;
	mul.wide.s32 	%rd5, %r1, 4;
	add.s64 	%rd6, %rd3, %rd5;
	ld.global.f32 	%f1, [%rd6];
	fma.rn.f32 	%f2, %f1, 0f3BBB989D, 0f3F000000;
	cvt.sat.f32.f32 	%f3, %f2;
	mov.f32 	%f4, 0f4B400001;
	mov.f32 	%f5, 0f437C0000;
	fma.rm.f32 	%f6, %f3, %f5, %f4;
	add.f32 	%f7, %f6, 0fCB40007F;
	neg.f32 	%f8, %f7;
	fma.rn.f32 	%f9, %f1, 0f3FB8AA3B, %f8;
	fma.rn.f32 	%f10, %f1, 0f32A57060, %f9;
	mov.b32 	%r6, %f6;
	shl.b32 	%r7, %r6, 23;
	mov.b32 	%f11, %r7;
	ex2.approx.ftz.f32 	%f12, %f10;
	mul.f32 	%f13, %f12, %f11;
	add.s64 	%rd7, %rd4, %rd5;
	st.global.f32 	[%rd7], %f13;
$L__BB3_2:
	ret;

}


// ===== COMPILED SASS (sm_100) =====

	.target	sm_100

	.elftype	@"ET_EXEC"


//--------------------- .note.nv.tkinfo           --------------------------
	.section	.note.nv.tkinfo,"",@"SHT_NOTE"
	.sectionflags	@"SHF_NOTE_NV_TKINFO"
	.tkinfo
        /*0018*/ 	.word	0x00000002
        /*0030*/ 	.string	""
        /*0030*/ 	.string	"ptxas"
        /*0030*/ 	.string	"Cuda compilation tools, release 13.0, V13.0.88"
        /*0030*/ 	.string	"Build cuda_13.0.r13.0/compiler.36424714_0"
        /*0030*/ 	.string	"-arch sm_100 -m 64 "



//--------------------- .note.nv.cuinfo           --------------------------
	.section	.note.nv.cuinfo,"",@"SHT_NOTE"
	.sectionflags	@"SHF_NOTE_NV_CUINFO"
        /*0018*/ 	.short	0x0002
        /*001a*/ 	.short	0x0064
        /*001c*/ 	.short	0x0082
	.zero		2


//--------------------- .nv.info                  --------------------------
	.section	.nv.info,"",@"SHT_CUDA_INFO"
	.align	4


	//----- nvinfo : EIATTR_REGCOUNT
	.align		4
        /*0000*/ 	.byte	0x04, 0x2f
        /*0002*/ 	.short	(.L_1 - .L_0)
	.align		4
.L_0:
        /*0004*/ 	.word	index@(cuAdd)
        /*0008*/ 	.word	0x0000000c


	//----- nvinfo : EIATTR_FRAME_SIZE
	.align		4
.L_1:
        /*000c*/ 	.byte	0x04, 0x11
        /*000e*/ 	.short	(.L_3 - .L_2)
	.align		4
.L_2:
        /*0010*/ 	.word	index@(cuAdd)
        /*0014*/ 	.word	0x00000000


	//----- nvinfo : EIATTR_REGCOUNT
	.align		4
.L_3:
        /*0018*/ 	.byte	0x04, 0x2f
        /*001a*/ 	.short	(.L_5 - .L_4)
	.align		4
.L_4:
        /*001c*/ 	.word	index@(cuMult)
        /*0020*/ 	.word	0x0000000c


	//----- nvinfo : EIATTR_FRAME_SIZE
	.align		4
.L_5:
        /*0024*/ 	.byte	0x04, 0x11
        /*0026*/ 	.short	(.L_7 - .L_6)
	.align		4
.L_6:
        /*0028*/ 	.word	index@(cuMult)
        /*002c*/ 	.word	0x00000000


	//----- nvinfo : EIATTR_REGCOUNT
	.align		4
.L_7:
        /*0030*/ 	.byte	0x04, 0x2f
        /*0032*/ 	.short	(.L_9 - .L_8)
	.align		4
.L_8:
        /*0034*/ 	.word	index@(cuDiv)
        /*0038*/ 	.word	0x00000010


	//----- nvinfo : EIATTR_FRAME_SIZE
	.align		4
.L_9:
        /*003c*/ 	.byte	0x04, 0x11
        /*003e*/ 	.short	(.L_11 - .L_10)
	.align		4
.L_10:
        /*0040*/ 	.word	index@($__internal_0_$__cuda_sm3x_div_rn_noftz_f32_slowpath)
        /*0044*/ 	.word	0x00000000


	//----- nvinfo : EIATTR_FRAME_SIZE
	.align		4
.L_11:
        /*0048*/ 	.byte	0x04, 0x11
        /*004a*/ 	.short	(.L_13 - .L_12)
	.align		4
.L_12:
        /*004c*/ 	.word	index@(cuDiv)
        /*0050*/ 	.word	0x00000000


	//----- nvinfo : EIATTR_REGCOUNT
	.align		4
.L_13:
        /*0054*/ 	.byte	0x04, 0x2f
        /*0056*/ 	.short	(.L_15 - .L_14)
	.align		4
.L_14:
        /*0058*/ 	.word	index@(cuExp)
        /*005c*/ 	.word	0x0000000c


	//----- nvinfo : EIATTR_FRAME_SIZE
	.align		4
.L_15:
        /*0060*/ 	.byte	0x04, 0x11
        /*0062*/ 	.short	(.L_17 - .L_16)
	.align		4
.L_16:
        /*0064*/ 	.word	index@(cuExp)
        /*0068*/ 	.word	0x00000000


	//----- nvinfo : EIATTR_MIN_STACK_SIZE
	.align		4
.L_17:
        /*006c*/ 	.byte	0x04, 0x12
        /*006e*/ 	.short	(.L_19 - .L_18)
	.align		4
.L_18:
        /*0070*/ 	.word	index@(cuExp)
        /*0074*/ 	.word	0x00000000


	//----- nvinfo : EIATTR_MIN_STACK_SIZE
	.align		4
.L_19:
        /*0078*/ 	.byte	0x04, 0x12
        /*007a*/ 	.short	(.L_21 - .L_20)
	.align		4
.L_20:
        /*007c*/ 	.word	index@(cuDiv)
        /*0080*/ 	.word	0x00000000


	//----- nvinfo : EIATTR_MIN_STACK_SIZE
	.align		4
.L_21:
        /*0084*/ 	.byte	0x04, 0x12
        /*0086*/ 	.short	(.L_23 - .L_22)
	.align		4
.L_22:
        /*0088*/ 	.word	index@(cuMult)
        /*008c*/ 	.word	0x00000000


	//----- nvinfo : EIATTR_MIN_STACK_SIZE
	.align		4
.L_23:
        /*0090*/ 	.byte	0x04, 0x12
        /*0092*/ 	.short	(.L_25 - .L_24)
	.align		4
.L_24:
        /*0094*/ 	.word	index@(cuAdd)
        /*0098*/ 	.word	0x00000000
.L_25:


//--------------------- .nv.compat                --------------------------
	.section	.nv.compat,"",@"SHT_CUDA_COMPAT_INFO"
	.align	4
        /*0000*/ 	.byte	0x02, 0x09, 0x00, 0x00, 0x02, 0x02, 0x01, 0x00, 0x02, 0x05, 0x05, 0x00, 0x03, 0x07, 0x01, 0x01
        /*0010*/ 	.byte	0x02, 0x03, 0x00, 0x00, 0x02, 0x06, 0x01, 0x00, 0x04, 0x0b, 0x08, 0x00, 0x01, 0x00, 0x00, 0x00
        /*0020*/ 	.byte	0x00, 0x00, 0x00, 0x00


//--------------------- .nv.info.cuExp            --------------------------
	.section	.nv.info.cuExp,"",@"SHT_CUDA_INFO"
	.sectionflags	@""
	.align	4


	//----- nvinfo : EIATTR_CUDA_API_VERSION
	.align		4
        /*0000*/ 	.byte	0x04, 0x37
        /*0002*/ 	.short	(.L_27 - .L_26)
.L_26:
        /*0004*/ 	.word	0x00000082


	//----- nvinfo : EIATTR_KPARAM_INFO
	.align		4
.L_27:
        /*0008*/ 	.byte	0x04, 0x17
        /*000a*/ 	.short	(.L_29 - .L_28)
.L_28:
        /*000c*/ 	.word	0x00000000
        /*0010*/ 	.short	0x0002
        /*0012*/ 	.short	0x0010
        /*0014*/ 	.byte	0x00, 0xf5, 0x21, 0x00


	//----- nvinfo : EIATTR_KPARAM_INFO
	.align		4
.L_29:
        /*0018*/ 	.byte	0x04, 0x17
        /*001a*/ 	.short	(.L_31 - .L_30)
.L_30:
        /*001c*/ 	.word	0x00000000
        /*0020*/ 	.short	0x0001
        /*0022*/ 	.short	0x0008
        /*0024*/ 	.byte	0x00, 0xf5, 0x21, 0x00


	//----- nvinfo : EIATTR_KPARAM_INFO
	.align		4
.L_31:
        /*0028*/ 	.byte	0x04, 0x17
        /*002a*/ 	.short	(.L_33 - .L_32)
.L_32:
        /*002c*/ 	.word	0x00000000
        /*0030*/ 	.short	0x0000
        /*0032*/ 	.short	0x0000
        /*0034*/ 	.byte	0x00, 0xf0, 0x11, 0x00


	//----- nvinfo : EIATTR_SPARSE_MMA_MASK
	.align		4
.L_33:
        /*0038*/ 	.byte	0x03, 0x50
        /*003a*/ 	.short	0x0000


	//----- nvinfo : EIATTR_MAXREG_COUNT
	.align		4
        /*003c*/ 	.byte	0x03, 0x1b
        /*003e*/ 	.short	0x00ff


	//----- nvinfo : EIATTR_MERCURY_ISA_VERSION
	.align		4
        /*0040*/ 	.byte	0x03, 0x5f
        /*0042*/ 	.short	0x0101


	//----- nvinfo : EIATTR_VRC_CTA_INIT_COUNT
	.align		4
        /*0044*/ 	.byte	0x02, 0x4a
	.zero		1
	.zero		1


	//----- nvinfo : EIATTR_EXIT_INSTR_OFFSETS
	.align		4
        /*0048*/ 	.byte	0x04, 0x1c
        /*004a*/ 	.short	(.L_35 - .L_34)


	//   ....[0]....
.L_34:
        /*004c*/ 	.word	0x00000070


	//   ....[1]....
        /*0050*/ 	.word	0x00000190


	//----- nvinfo : EIATTR_CBANK_PARAM_SIZE
	.align		4
.L_35:
        /*0054*/ 	.byte	0x03, 0x19
        /*0056*/ 	.short	0x0018


	//----- nvinfo : EIATTR_PARAM_CBANK
	.align		4
        /*0058*/ 	.byte	0x04, 0x0a
        /*005a*/ 	.short	(.L_37 - .L_36)
	.align		4
.L_36:
        /*005c*/ 	.word	index@(.nv.constant0.cuExp)
        /*0060*/ 	.short	0x0380
        /*0062*/ 	.short	0x0018


	//----- nvinfo : EIATTR_SW_WAR
	.align		4
.L_37:
        /*0064*/ 	.byte	0x04, 0x36
        /*0066*/ 	.short	(.L_39 - .L_38)
.L_38:
        /*0068*/ 	.word	0x00000008
.L_39:


//--------------------- .nv.info.cuDiv            --------------------------
	.section	.nv.info.cuDiv,"",@"SHT_CUDA_INFO"
	.sectionflags	@""
	.align	4


	//----- nvinfo : EIATTR_CUDA_API_VERSION
	.align		4
        /*0000*/ 	.byte	0x04, 0x37
        /*0002*/ 	.short	(.L_41 - .L_40)
.L_40:
        /*0004*/ 	.word	0x00000082


	//----- nvinfo : EIATTR_KPARAM_INFO
	.align		4
.L_41:
        /*0008*/ 	.byte	0x04, 0x17
        /*000a*/ 	.short	(.L_43 - .L_42)
.L_42:
        /*000c*/ 	.word	0x00000000
        /*0010*/ 	.short	0x0003
        /*0012*/ 	.short	0x0018
        /*0014*/ 	.byte	0x00, 0xf5, 0x21, 0x00


	//----- nvinfo : EIATTR_KPARAM_INFO
	.align		4
.L_43:
        /*0018*/ 	.byte	0x04, 0x17
        /*001a*/ 	.short	(.L_45 - .L_44)
.L_44:
        /*001c*/ 	.word	0x00000000
        /*0020*/ 	.short	0x0002
        /*0022*/ 	.short	0x0010
        /*0024*/ 	.byte	0x00, 0xf5, 0x21, 0x00


	//----- nvinfo : EIATTR_KPARAM_INFO
	.align		4
.L_45:
        /*0028*/ 	.byte	0x04, 0x17
        /*002a*/ 	.short	(.L_47 - .L_46)
.L_46:
        /*002c*/ 	.word	0x00000000
        /*0030*/ 	.short	0x0001
        /*0032*/ 	.short	0x0008
        /*0034*/ 	.byte	0x00, 0xf5, 0x21, 0x00


	//----- nvinfo : EIATTR_KPARAM_INFO
	.align		4
.L_47:
        /*0038*/ 	.byte	0x04, 0x17
        /*003a*/ 	.short	(.L_49 - .L_48)
.L_48:
        /*003c*/ 	.word	0x00000000
        /*0040*/ 	.short	0x0000
        /*0042*/ 	.short	0x0000
        /*0044*/ 	.byte	0x00, 0xf0, 0x11, 0x00


	//----- nvinfo : EIATTR_SPARSE_MMA_MASK
	.align		4
.L_49:
        /*0048*/ 	.byte	0x03, 0x50
        /*004a*/ 	.short	0x0000


	//----- nvinfo : EIATTR_MAXREG_COUNT
	.align		4
        /*004c*/ 	.byte	0x03, 0x1b
        /*004e*/ 	.short	0x00ff


	//----- nvinfo : EIATTR_MERCURY_ISA_VERSION
	.align		4
        /*0050*/ 	.byte	0x03, 0x5f
        /*0052*/ 	.short	0x0101


	//----- nvinfo : EIATTR_VRC_CTA_INIT_COUNT
	.align		4
        /*0054*/ 	.byte	0x02, 0x4a
	.zero		1
	.zero		1


	//----- nvinfo : EIATTR_EXIT_INSTR_OFFSETS
	.align		4
        /*0058*/ 	.byte	0x04, 0x1c
        /*005a*/ 	.short	(.L_51 - .L_50)


	//   ....[0]....
.L_50:
        /*005c*/ 	.word	0x00000070


	//   ....[1]....
        /*0060*/ 	.word	0x000001f0


	//----- nvinfo : EIATTR_CRS_STACK_SIZE
	.align		4
.L_51:
        /*0064*/ 	.byte	0x04, 0x1e
        /*0066*/ 	.short	(.L_53 - .L_52)
.L_52:
        /*0068*/ 	.word	0x00000000


	//----- nvinfo : EIATTR_CBANK_PARAM_SIZE
	.align		4
.L_53:
        /*006c*/ 	.byte	0x03, 0x19
        /*006e*/ 	.short	0x0020


	//----- nvinfo : EIATTR_PARAM_CBANK
	.align		4
        /*0070*/ 	.byte	0x04, 0x0a
        /*0072*/ 	.short	(.L_55 - .L_54)
	.align		4
.L_54:
        /*0074*/ 	.word	index@(.nv.constant0.cuDiv)
        /*0078*/ 	.short	0x0380
        /*007a*/ 	.short	0x0020


	//----- nvinfo : EIATTR_SW_WAR
	.align		4
.L_55:
        /*007c*/ 	.byte	0x04, 0x36
        /*007e*/ 	.short	(.L_57 - .L_56)
.L_56:
        /*0080*/ 	.word	0x00000008
.L_57:


//--------------------- .nv.info.cuMult           --------------------------
	.section	.nv.info.cuMult,"",@"SHT_CUDA_INFO"
	.sectionflags	@""
	.align	4


	//----- nvinfo : EIATTR_CUDA_API_VERSION
	.align		4
        /*0000*/ 	.byte	0x04, 0x37
        /*0002*/ 	.short	(.L_59 - .L_58)
.L_58:
        /*0004*/ 	.word	0x00000082


	//----- nvinfo : EIATTR_KPARAM_INFO
	.align		4
.L_59:
        /*0008*/ 	.byte	0x04, 0x17
        /*000a*/ 	.short	(.L_61 - .L_60)
.L_60:
        /*000c*/ 	.word	0x00000000
        /*0010*/ 	.short	0x0003
        /*0012*/ 	.short	0x0018
        /*0014*/ 	.byte	0x00, 0xf5, 0x21, 0x00


	//----- nvinfo : EIATTR_KPARAM_INFO
	.align		4
.L_61:
        /*0018*/ 	.byte	0x04, 0x17
        /*001a*/ 	.short	(.L_63 - .L_62)
.L_62:
        /*001c*/ 	.word	0x00000000
        /*0020*/ 	.short	0x0002
        /*0022*/ 	.short	0x0010
        /*0024*/ 	.byte	0x00, 0xf5, 0x21, 0x00


	//----- nvinfo : EIATTR_KPARAM_INFO
	.align		4
.L_63:
        /*0028*/ 	.byte	0x04, 0x17
        /*002a*/ 	.short	(.L_65 - .L_64)
.L_64:
        /*002c*/ 	.word	0x00000000
        /*0030*/ 	.short	0x0001
        /*0032*/ 	.short	0x0008
        /*0034*/ 	.byte	0x00, 0xf5, 0x21, 0x00


	//----- nvinfo : EIATTR_KPARAM_INFO
	.align		4
.L_65:
        /*0038*/ 	.byte	0x04, 0x17
        /*003a*/ 	.short	(.L_67 - .L_66)
.L_66:
        /*003c*/ 	.word	0x00000000
        /*0040*/ 	.short	0x0000
        /*0042*/ 	.short	0x0000
        /*0044*/ 	.byte	0x00, 0xf0, 0x11, 0x00


	//----- nvinfo : EIATTR_SPARSE_MMA_MASK
	.align		4
.L_67:
        /*0048*/ 	.byte	0x03, 0x50
        /*004a*/ 	.short	0x0000


	//----- nvinfo : EIATTR_MAXREG_COUNT
	.align		4
        /*004c*/ 	.byte	0x03, 0x1b
        /*004e*/ 	.short	0x00ff


	//----- nvinfo : EIATTR_MERCURY_ISA_VERSION
	.align		4
        /*0050*/ 	.byte	0x03, 0x5f
        /*0052*/ 	.short	0x0101


	//----- nvinfo : EIATTR_VRC_CTA_INIT_COUNT
	.align		4
        /*0054*/ 	.byte	0x02, 0x4a
	.zero		1
	.zero		1


	//----- nvinfo : EIATTR_EXIT_INSTR_OFFSETS
	.align		4
        /*0058*/ 	.byte	0x04, 0x1c
        /*005a*/ 	.short	(.L_69 - .L_68)


	//   ....[0]....
.L_68:
        /*005c*/ 	.word	0x00000070


	//   ....[1]....
        /*0060*/ 	.word	0x00000130


	//----- nvinfo : EIATTR_CBANK_PARAM_SIZE
	.align		4
.L_69:
        /*0064*/ 	.byte	0x03, 0x19
        /*0066*/ 	.short	0x0020


	//----- nvinfo : EIATTR_PARAM_CBANK
	.align		4
        /*0068*/ 	.byte	0x04, 0x0a
        /*006a*/ 	.short	(.L_71 - .L_70)
	.align		4
.L_70:
        /*006c*/ 	.word	index@(.nv.constant0.cuMult)
        /*0070*/ 	.short	0x0380
        /*0072*/ 	.short	0x0020


	//----- nvinfo : EIATTR_SW_WAR
	.align		4
.L_71:
        /*0074*/ 	.byte	0x04, 0x36
        /*0076*/ 	.short	(.L_73 - .L_72)
.L_72:
        /*0078*/ 	.word	0x00000008
.L_73:


//--------------------- .nv.info.cuAdd            --------------------------
	.section	.nv.info.cuAdd,"",@"SHT_CUDA_INFO"
	.sectionflags	@""
	.align	4


	//----- nvinfo : EIATTR_CUDA_API_VERSION
	.align		4
        /*0000*/ 	.byte	0x04, 0x37
        /*0002*/ 	.short	(.L_75 - .L_74)
.L_74:
        /*0004*/ 	.word	0x00000082


	//----- nvinfo : EIATTR_KPARAM_INFO
	.align		4
.L_75:
        /*0008*/ 	.byte	0x04, 0x17
        /*000a*/ 	.short	(.L_77 - .L_76)
.L_76:
        /*000c*/ 	.word	0x00000000
        /*0010*/ 	.short	0x0003
        /*0012*/ 	.short	0x0018
        /*0014*/ 	.byte	0x00, 0xf5, 0x21, 0x00


	//----- nvinfo : EIATTR_KPARAM_INFO
	.align		4
.L_77:
        /*0018*/ 	.byte	0x04, 0x17
        /*001a*/ 	.short	(.L_79 - .L_78)
.L_78:
        /*001c*/ 	.word	0x00000000
        /*0020*/ 	.short	0x0002
        /*0022*/ 	.short	0x0010
        /*0024*/ 	.byte	0x00, 0xf5, 0x21, 0x00


	//----- nvinfo : EIATTR_KPARAM_INFO
	.align		4
.L_79:
        /*0028*/ 	.byte	0x04, 0x17
        /*002a*/ 	.short	(.L_81 - .L_80)
.L_80:
        /*002c*/ 	.word	0x00000000
        /*0030*/ 	.short	0x0001
        /*0032*/ 	.short	0x0008
        /*0034*/ 	.byte	0x00, 0xf5, 0x21, 0x00


	//----- nvinfo : EIATTR_KPARAM_INFO
	.align		4
.L_81:
        /*0038*/ 	.byte	0x04, 0x17
        /*003a*/ 	.short	(.L_83 - .L_82)
.L_82:
        /*003c*/ 	.word	0x00000000
        /*0040*/ 	.short	0x0000
        /*0042*/ 	.short	0x0000
        /*0044*/ 	.byte	0x00, 0xf0, 0x11, 0x00


	//----- nvinfo : EIATTR_SPARSE_MMA_MASK
	.align		4
.L_83:
        /*0048*/ 	.byte	0x03, 0x50
        /*004a*/ 	.short	0x0000


	//----- nvinfo : EIATTR_MAXREG_COUNT
	.align		4
        /*004c*/ 	.byte	0x03, 0x1b
        /*004e*/ 	.short	0x00ff


	//----- nvinfo : EIATTR_MERCURY_ISA_VERSION
	.align		4
        /*0050*/ 	.byte	0x03, 0x5f
        /*0052*/ 	.short	0x0101


	//----- nvinfo : EIATTR_VRC_CTA_INIT_COUNT
	.align		4
        /*0054*/ 	.byte	0x02, 0x4a
	.zero		1
	.zero		1


	//----- nvinfo : EIATTR_EXIT_INSTR_OFFSETS
	.align		4
        /*0058*/ 	.byte	0x04, 0x1c
        /*005a*/ 	.short	(.L_85 - .L_84)


	//   ....[0]....
.L_84:
        /*005c*/ 	.word	0x00000070


	//   ....[1]....
        /*0060*/ 	.word	0x00000130


	//----- nvinfo : EIATTR_CBANK_PARAM_SIZE
	.align		4
.L_85:
        /*0064*/ 	.byte	0x03, 0x19
        /*0066*/ 	.short	0x0020


	//----- nvinfo : EIATTR_PARAM_CBANK
	.align		4
        /*0068*/ 	.byte	0x04, 0x0a
        /*006a*/ 	.short	(.L_87 - .L_86)
	.align		4
.L_86:
        /*006c*/ 	.word	index@(.nv.constant0.cuAdd)
        /*0070*/ 	.short	0x0380
        /*0072*/ 	.short	0x0020


	//----- nvinfo : EIATTR_SW_WAR
	.align		4
.L_87:
        /*0074*/ 	.byte	0x04, 0x36
        /*0076*/ 	.short	(.L_89 - .L_88)
.L_88:
        /*0078*/ 	.word	0x00000008
.L_89:


//--------------------- .nv.callgraph             --------------------------
	.section	.nv.callgraph,"",@"SHT_CUDA_CALLGRAPH"
	.align	4
	.sectionentsize	8
	.align		4
        /*0000*/ 	.word	0x00000000
	.align		4
        /*0004*/ 	.word	0xffffffff
	.align		4
        /*0008*/ 	.word	0x00000000
	.align		4
        /*000c*/ 	.word	0xfffffffe
	.align		4
        /*0010*/ 	.word	0x00000000
	.align		4
        /*0014*/ 	.word	0xfffffffd
	.align		4
        /*0018*/ 	.word	0x00000000
	.align		4
        /*001c*/ 	.word	0xfffffffc


//--------------------- .text.cuExp               --------------------------
	.section	.text.cuExp,"ax",@progbits
	.align	128
        .global         cuExp
        .type           cuExp,@function
        .size           cuExp,(.L_x_18 - cuExp)
        .other          cuExp,@"STO_CUDA_ENTRY STV_DEFAULT"
cuExp:
.text.cuExp:
[----:B------:R-:W-:Y:S01]  /*0000*/  LDC R1, c[0x0][0x37c] ;  /* 0x0000df00ff017b82 */ /* 0x000fe20000000800 */
[----:B------:R-:W0:Y:S07]  /*0010*/  S2R R0, SR_TID.X ;  /* 0x0000000000007919 */ /* 0x000e2e0000002100 */
[----:B------:R-:W0:Y:S01]  /*0020*/  S2UR UR4, SR_CTAID.X ;  /* 0x00000000000479c3 */ /* 0x000e220000002500 */
[----:B------:R-:W1:Y:S07]  /*0030*/  LDCU UR5, c[0x0][0x380] ;  /* 0x00007000ff0577ac */ /* 0x000e6e0008000800 */
[----:B------:R-:W0:Y:S02]  /*0040*/  LDC R7, c[0x0][0x360] ;  /* 0x0000d800ff077b82 */ /* 0x000e240000000800 */
[----:B0-----:R-:W-:-:S05]  /*0050*/  IMAD R7, R7, UR4, R0 ;  /* 0x0000000407077c24 */ /* 0x001fca000f8e0200 */
[----:B-1----:R-:W-:-:S13]  /*0060*/  ISETP.GE.AND P0, PT, R7, UR5, PT ;  /* 0x0000000507007c0c */ /* 0x002fda000bf06270 */
[----:B------:R-:W-:Y:S05]  /*0070*/  @P0 EXIT ;  /* 0x000000000000094d */ /* 0x000fea0003800000 */
[----:B------:R-:W0:Y:S01]  /*0080*/  LDC.64 R2, c[0x0][0x388] ;  /* 0x0000e200ff027b82 */ /* 0x000e220000000a00 */
[----:B------:R-:W1:Y:S01]  /*0090*/  LDCU.64 UR4, c[0x0][0x358] ;  /* 0x00006b00ff0477ac */ /* 0x000e620008000a00 */
[----:B0-----:R-:W-:-:S06]  /*00a0*/  IMAD.WIDE R2, R7, 0x4, R2 ;  /* 0x0000000407027825 */ /* 0x001fcc00078e0202 */
[----:B-1----:R-:W2:Y:S01]  /*00b0*/  LDG.E R2, desc[UR4][R2.64] ;  /* 0x0000000402027981 */ /* 0x002ea2000c1e1900 */
[----:B------:R-:W-:Y:S01]  /*00c0*/  HFMA2 R5, -RZ, RZ, 0.96630859375, -0.0022525787353515625 ;  /* 0x3bbb989dff057431 */ /* 0x000fe200000001ff */
[----:B------:R-:W-:-:S04]  /*00d0*/  MOV R9, 0x437c0000 ;  /* 0x437c000000097802 */ /* 0x000fc80000000f00 */
[----:B--2---:R-:W-:Y:S02]  /*00e0*/  FFMA.SAT R0, R2, R5, 0.5 ;  /* 0x3f00000002007423 */ /* 0x004fe40000002005 */
[----:B------:R-:W0:Y:S02]  /*00f0*/  LDC.64 R4, c[0x0][0x390] ;  /* 0x0000e400ff047b82 */ /* 0x000e240000000a00 */
[----:B------:R-:W-:-:S04]  /*0100*/  FFMA.RM R0, R0, R9, 12582913 ;  /* 0x4b40000100007423 */ /* 0x000fc80000004009 */
[C---:B------:R-:W-:Y:S01]  /*0110*/  FADD R9, R0.reuse, -12583039 ;  /* 0xcb40007f00097421 */ /* 0x040fe20000000000 */
[----:B------:R-:W-:-:S03]  /*0120*/  SHF.L.U32 R0, R0, 0x17, RZ ;  /* 0x0000001700007819 */ /* 0x000fc600000006ff */
[----:B------:R-:W-:-:S04]  /*0130*/  FFMA R9, R2, 1.4426950216293334961, -R9 ;  /* 0x3fb8aa3b02097823 */ /* 0x000fc80000000809 */
[----:B------:R-:W-:-:S06]  /*0140*/  FFMA R9, R2, 1.925963033500011079e-08, R9 ;  /* 0x32a5706002097823 */ /* 0x000fcc0000000009 */
[----:B------:R-:W1:Y:S01]  /*0150*/  MUFU.EX2 R9, R9 ;  /* 0x0000000900097308 */ /* 0x000e620000000800 */
[----:B0-----:R-:W-:-:S04]  /*0160*/  IMAD.WIDE R2, R7, 0x4, R4 ;  /* 0x0000000407027825 */ /* 0x001fc800078e0204 */
[----:B-1----:R-:W-:-:S05]  /*0170*/  FMUL R5, R0, R9 ;  /* 0x0000000900057220 */ /* 0x002fca0000400000 */
[----:B------:R-:W-:Y:S01]  /*0180*/  STG.E desc[UR4][R2.64], R5 ;  /* 0x0000000502007986 */ /* 0x000fe2000c101904 */
[----:B------:R-:W-:Y:S05]  /*0190*/  EXIT ;  /* 0x000000000000794d */ /* 0x000fea0003800000 */
.L_x_0:
[----:B------:R-:W-:-:S00]  /*01a0*/  BRA `(.L_x_0) ;  /* 0xfffffffc00fc7947 */ /* 0x000fc0000383ffff */
[----:B------:R-:W-:-:S00]  /*01b0*/  NOP ;  /* 0x0000000000007918 */ /* 0x000fc00000000000 */
        /* <DEDUP_REMOVED lines=12> */
.L_x_18:


//--------------------- .text.cuDiv               --------------------------
	.section	.text.cuDiv,"ax",@progbits
	.align	128
        .global         cuDiv
        .type           cuDiv,@function
        .size           cuDiv,(.L_x_17 - cuDiv)
        .other          cuDiv,@"STO_CUDA_ENTRY STV_DEFAULT"
cuDiv:
.text.cuDiv:
        /* <DEDUP_REMOVED lines=9> */
[----:B------:R-:W1:Y:S07]  /*0090*/  LDCU.64 UR4, c[0x0][0x358] ;  /* 0x00006b00ff0477ac */ /* 0x000e6e0008000a00 */
[----:B------:R-:W2:Y:S01]  /*00a0*/  LDC.64 R4, c[0x0][0x388] ;  /* 0x0000e200ff047b82 */ /* 0x000ea20000000a00 */
[----:B0-----:R-:W-:-:S05]  /*00b0*/  IMAD.WIDE R6, R2, 0x4, R6 ;  /* 0x0000000402067825 */ /* 0x001fca00078e0206 */
[----:B-1----:R-:W3:Y:S01]  /*00c0*/  LDG.E R3, desc[UR4][R6.64] ;  /* 0x0000000406037981 */ /* 0x002ee2000c1e1900 */
[----:B--2---:R-:W-:-:S05]  /*00d0*/  IMAD.WIDE R4, R2, 0x4, R4 ;  /* 0x0000000402047825 */ /* 0x004fca00078e0204 */
[----:B------:R-:W2:Y:S01]  /*00e0*/  LDG.E R0, desc[UR4][R4.64] ;  /* 0x0000000404007981 */ /* 0x000ea2000c1e1900 */
[----:B------:R-:W-:Y:S01]  /*00f0*/  BSSY.RECONVERGENT B0, `(.L_x_1) ;  /* 0x000000c000007945 */ /* 0x000fe20003800200 */
[----:B---3--:R-:W0:Y:S08]  /*0100*/  MUFU.RCP R8, R3 ;  /* 0x0000000300087308 */ /* 0x008e300000001000 */
[----:B--2---:R-:W1:Y:S01]  /*0110*/  FCHK P0, R0, R3 ;  /* 0x0000000300007302 */ /* 0x004e620000000000 */
[----:B0-----:R-:W-:-:S04]  /*0120*/  FFMA R9, -R3, R8, 1 ;  /* 0x3f80000003097423 */ /* 0x001fc80000000108 */
[----:B------:R-:W-:-:S04]  /*0130*/  FFMA R9, R8, R9, R8 ;  /* 0x0000000908097223 */ /* 0x000fc80000000008 */
[----:B------:R-:W-:-:S04]  /*0140*/  FFMA R8, R0, R9, RZ ;  /* 0x0000000900087223 */ /* 0x000fc800000000ff */
[----:B------:R-:W-:-:S04]  /*0150*/  FFMA R10, -R3, R8, R0 ;  /* 0x00000008030a7223 */ /* 0x000fc80000000100 */
[----:B------:R-:W-:Y:S01]  /*0160*/  FFMA R9, R9, R10, R8 ;  /* 0x0000000a09097223 */ /* 0x000fe20000000008 */
[----:B-1----:R-:W-:Y:S06]  /*0170*/  @!P0 BRA `(.L_x_2) ;  /* 0x00000000000c8947 */ /* 0x002fec0003800000 */
[----:B------:R-:W-:-:S07]  /*0180*/  MOV R4, 0x1a0 ;  /* 0x000001a000047802 */ /* 0x000fce0000000f00 */
[----:B------:R-:W-:Y:S05]  /*0190*/  CALL.REL.NOINC `($__internal_0_$__cuda_sm3x_div_rn_noftz_f32_slowpath) ;  /* 0x0000000000187944 */ /* 0x000fea0003c00000 */
[----:B------:R-:W-:-:S07]  /*01a0*/  IMAD.MOV.U32 R9, RZ, RZ, R0 ;  /* 0x000000ffff097224 */ /* 0x000fce00078e0000 */
.L_x_2:
[----:B------:R-:W-:Y:S05]  /*01b0*/  BSYNC.RECONVERGENT B0 ;  /* 0x0000000000007941 */ /* 0x000fea0003800200 */
.L_x_1:
[----:B------:R-:W0:Y:S02]  /*01c0*/  LDC.64 R4, c[0x0][0x398] ;  /* 0x0000e600ff047b82 */ /* 0x000e240000000a00 */
[----:B0-----:R-:W-:-:S05]  /*01d0*/  IMAD.WIDE R2, R2, 0x4, R4 ;  /* 0x0000000402027825 */ /* 0x001fca00078e0204 */
[----:B------:R-:W-:Y:S01]  /*01e0*/  STG.E desc[UR4][R2.64], R9 ;  /* 0x0000000902007986 */ /* 0x000fe2000c101904 */
[----:B------:R-:W-:Y:S05]  /*01f0*/  EXIT ;  /* 0x000000000000794d */ /* 0x000fea0003800000 */
        .weak           $__internal_0_$__cuda_sm3x_div_rn_noftz_f32_slowpath
        .type           $__internal_0_$__cuda_sm3x_div_rn_noftz_f32_slowpath,@function
        .size           $__internal_0_$__cuda_sm3x_div_rn_noftz_f32_slowpath,(.L_x_17 - $__internal_0_$__cuda_sm3x_div_rn_noftz_f32_slowpath)
$__internal_0_$__cuda_sm3x_div_rn_noftz_f32_slowpath:
[--C-:B------:R-:W-:Y:S01]  /*0200*/  SHF.R.U32.HI R6, RZ, 0x17, R3.reuse ;  /* 0x00000017ff067819 */ /* 0x100fe20000011603 */
[----:B------:R-:W-:Y:S01]  /*0210*/  BSSY.RECONVERGENT B1, `(.L_x_3) ;  /* 0x0000064000017945 */ /* 0x000fe20003800200 */
[--C-:B------:R-:W-:Y:S01]  /*0220*/  SHF.R.U32.HI R5, RZ, 0x17, R0.reuse ;  /* 0x00000017ff057819 */ /* 0x100fe20000011600 */
[----:B------:R-:W-:Y:S01]  /*0230*/  IMAD.MOV.U32 R7, RZ, RZ, R0 ;  /* 0x000000ffff077224 */ /* 0x000fe200078e0000 */
[----:B------:R-:W-:Y:S01]  /*0240*/  LOP3.LUT R6, R6, 0xff, RZ, 0xc0, !PT ;  /* 0x000000ff06067812 */ /* 0x000fe200078ec0ff */
[----:B------:R-:W-:Y:S01]  /*0250*/  IMAD.MOV.U32 R8, RZ, RZ, R3 ;  /* 0x000000ffff087224 */ /* 0x000fe200078e0003 */
[----:B------:R-:W-:-:S03]  /*0260*/  LOP3.LUT R5, R5, 0xff, RZ, 0xc0, !PT ;  /* 0x000000ff05057812 */ /* 0x000fc600078ec0ff */
[----:B------:R-:W-:Y:S02]  /*0270*/  VIADD R11, R6, 0xffffffff ;  /* 0xffffffff060b7836 */ /* 0x000fe40000000000 */
[----:B------:R-:W-:-:S03]  /*0280*/  VIADD R10, R5, 0xffffffff ;  /* 0xffffffff050a7836 */ /* 0x000fc60000000000 */
[----:B------:R-:W-:-:S04]  /*0290*/  ISETP.GT.U32.AND P0, PT, R11, 0xfd, PT ;  /* 0x000000fd0b00780c */ /* 0x000fc80003f04070 */
[----:B------:R-:W-:-:S13]  /*02a0*/  ISETP.GT.U32.OR P0, PT, R10, 0xfd, P0 ;  /* 0x000000fd0a00780c */ /* 0x000fda0000704470 */
[----:B------:R-:W-:Y:S01]  /*02b0*/  @!P0 IMAD.MOV.U32 R9, RZ, RZ, RZ ;  /* 0x000000ffff098224 */ /* 0x000fe200078e00ff */
[----:B------:R-:W-:Y:S06]  /*02c0*/  @!P0 BRA `(.L_x_4) ;  /* 0x00000000005c8947 */ /* 0x000fec0003800000 */
[----:B------:R-:W-:Y:S02]  /*02d0*/  FSETP.GTU.FTZ.AND P0, PT, |R0|, +INF , PT ;  /* 0x7f8000000000780b */ /* 0x000fe40003f1c200 */
[----:B------:R-:W-:-:S04]  /*02e0*/  FSETP.GTU.FTZ.AND P1, PT, |R3|, +INF , PT ;  /* 0x7f8000000300780b */ /* 0x000fc80003f3c200 */
[----:B------:R-:W-:-:S13]  /*02f0*/  PLOP3.LUT P0, PT, P0, P1, PT, 0xf8, 0x8f ;  /* 0x00000000008f781c */ /* 0x000fda0000703f70 */
[----:B------:R-:W-:Y:S05]  /*0300*/  @P0 BRA `(.L_x_5) ;  /* 0x00000004004c0947 */ /* 0x000fea0003800000 */
[----:B------:R-:W-:-:S13]  /*0310*/  LOP3.LUT P0, RZ, R8, 0x7fffffff, R7, 0xc8, !PT ;  /* 0x7fffffff08ff7812 */ /* 0x000fda000780c807 */
[----:B------:R-:W-:Y:S05]  /*0320*/  @!P0 BRA `(.L_x_6) ;  /* 0x00000004003c8947 */ /* 0x000fea0003800000 */
[C---:B------:R-:W-:Y:S02]  /*0330*/  FSETP.NEU.FTZ.AND P2, PT, |R0|.reuse, +INF , PT ;  /* 0x7f8000000000780b */ /* 0x040fe40003f5d200 */
[----:B------:R-:W-:Y:S02]  /*0340*/  FSETP.NEU.FTZ.AND P1, PT, |R3|, +INF , PT ;  /* 0x7f8000000300780b */ /* 0x000fe40003f3d200 */
[----:B------:R-:W-:-:S11]  /*0350*/  FSETP.NEU.FTZ.AND P0, PT, |R0|, +INF , PT ;  /* 0x7f8000000000780b */ /* 0x000fd60003f1d200 */
[----:B------:R-:W-:Y:S05]  /*0360*/  @!P1 BRA !P2, `(.L_x_6) ;  /* 0x00000004002c9947 */ /* 0x000fea0005000000 */
[----:B------:R-:W-:-:S04]  /*0370*/  LOP3.LUT P2, RZ, R7, 0x7fffffff, RZ, 0xc0, !PT ;  /* 0x7fffffff07ff7812 */ /* 0x000fc8000784c0ff */
[----:B------:R-:W-:-:S13]  /*0380*/  PLOP3.LUT P1, PT, P1, P2, PT, 0x2f, 0xf2 ;  /* 0x0000000000f2781c */ /* 0x000fda0000f24577 */
[----:B------:R-:W-:Y:S05]  /*0390*/  @P1 BRA `(.L_x_7) ;  /* 0x0000000400181947 */ /* 0x000fea0003800000 */
[----:B------:R-:W-:-:S04]  /*03a0*/  LOP3.LUT P1, RZ, R8, 0x7fffffff, RZ, 0xc0, !PT ;  /* 0x7fffffff08ff7812 */ /* 0x000fc8000782c0ff */
[----:B------:R-:W-:-:S13]  /*03b0*/  PLOP3.LUT P0, PT, P0, P1, PT, 0x2f, 0xf2 ;  /* 0x0000000000f2781c */ /* 0x000fda0000702577 */
[----:B------:R-:W-:Y:S05]  /*03c0*/  @P0 BRA `(.L_x_8) ;  /* 0x0000000400000947 */ /* 0x000fea0003800000 */
[----:B------:R-:W-:Y:S02]  /*03d0*/  ISETP.GE.AND P0, PT, R10, RZ, PT ;  /* 0x000000ff0a00720c */ /* 0x000fe40003f06270 */
[----:B------:R-:W-:-:S11]  /*03e0*/  ISETP.GE.AND P1, PT, R11, RZ, PT ;  /* 0x000000ff0b00720c */ /* 0x000fd60003f26270 */
[----:B------:R-:W-:Y:S02]  /*03f0*/  @P0 IMAD.MOV.U32 R9, RZ, RZ, RZ ;  /* 0x000000ffff090224 */ /* 0x000fe400078e00ff */
[----:B------:R-:W-:Y:S01]  /*0400*/  @!P0 FFMA R7, R0, 1.84467440737095516160e+19, RZ ;  /* 0x5f80000000078823 */ /* 0x000fe200000000ff */
[----:B------:R-:W-:Y:S02]  /*0410*/  @!P0 IMAD.MOV.U32 R9, RZ, RZ, -0x40 ;  /* 0xffffffc0ff098424 */ /* 0x000fe400078e00ff */
[----:B------:R-:W-:Y:S02]  /*0420*/  @!P1 FFMA R8, R3, 1.84467440737095516160e+19, RZ ;  /* 0x5f80000003089823 */ /* 0x000fe400000000ff */
[----:B------:R-:W-:-:S07]  /*0430*/  @!P1 VIADD R9, R9, 0x40 ;  /* 0x0000004009099836 */ /* 0x000fce0000000000 */
.L_x_4:
[----:B------:R-:W-:Y:S01]  /*0440*/  LEA R3, R6, 0xc0800000, 0x17 ;  /* 0xc080000006037811 */ /* 0x000fe200078eb8ff */
[----:B------:R-:W-:Y:S01]  /*0450*/  VIADD R5, R5, 0xffffff81 ;  /* 0xffffff8105057836 */ /* 0x000fe20000000000 */
[----:B------:R-:W-:Y:S03]  /*0460*/  BSSY.RECONVERGENT B2, `(.L_x_9) ;  /* 0x0000035000027945 */ /* 0x000fe60003800200 */
[----:B------:R-:W-:Y:S01]  /*0470*/  IMAD.IADD R3, R8, 0x1, -R3 ;  /* 0x0000000108037824 */ /* 0x000fe200078e0a03 */
[C---:B------:R-:W-:Y:S01]  /*0480*/  IADD3 R6, PT, PT, R5.reuse, 0x7f, -R6 ;  /* 0x0000007f05067810 */ /* 0x040fe20007ffe806 */
[----:B------:R-:W-:Y:S02]  /*0490*/  IMAD R0, R5, -0x800000, R7 ;  /* 0xff80000005007824 */ /* 0x000fe400078e0207 */
[----:B------:R-:W0:Y:S01]  /*04a0*/  MUFU.RCP R8, R3 ;  /* 0x0000000300087308 */ /* 0x000e220000001000 */
[----:B------:R-:W-:Y:S01]  /*04b0*/  FADD.FTZ R11, -R3, -RZ ;  /* 0x800000ff030b7221 */ /* 0x000fe20000010100 */
[----:B------:R-:W-:-:S03]  /*04c0*/  IMAD.IADD R6, R6, 0x1, R9 ;  /* 0x0000000106067824 */ /* 0x000fc600078e0209 */
[----:B0-----:R-:W-:-:S04]  /*04d0*/  FFMA R13, R8, R11, 1 ;  /* 0x3f800000080d7423 */ /* 0x001fc8000000000b */
[----:B------:R-:W-:-:S04]  /*04e0*/  FFMA R10, R8, R13, R8 ;  /* 0x0000000d080a7223 */ /* 0x000fc80000000008 */
[----:B------:R-:W-:-:S04]  /*04f0*/  FFMA R7, R0, R10, RZ ;  /* 0x0000000a00077223 */ /* 0x000fc800000000ff */
[----:B------:R-:W-:-:S04]  /*0500*/  FFMA R8, R11, R7, R0 ;  /* 0x000000070b087223 */ /* 0x000fc80000000000 */
[----:B------:R-:W-:-:S04]  /*0510*/  FFMA R7, R10, R8, R7 ;  /* 0x000000080a077223 */ /* 0x000fc80000000007 */
[----:B------:R-:W-:-:S04]  /*0520*/  FFMA R8, R11, R7, R0 ;  /* 0x000000070b087223 */ /* 0x000fc80000000000 */
[----:B------:R-:W-:-:S05]  /*0530*/  FFMA R0, R10, R8, R7 ;  /* 0x000000080a007223 */ /* 0x000fca0000000007 */
[----:B------:R-:W-:-:S04]  /*0540*/  SHF.R.U32.HI R3, RZ, 0x17, R0 ;  /* 0x00000017ff037819 */ /* 0x000fc80000011600 */
[----:B------:R-:W-:-:S05]  /*0550*/  LOP3.LUT R3, R3, 0xff, RZ, 0xc0, !PT ;  /* 0x000000ff03037812 */ /* 0x000fca00078ec0ff */
[----:B------:R-:W-:-:S04]  /*0560*/  IMAD.IADD R9, R3, 0x1, R6 ;  /* 0x0000000103097824 */ /* 0x000fc800078e0206 */
[----:B------:R-:W-:-:S05]  /*0570*/  VIADD R3, R9, 0xffffffff ;  /* 0xffffffff09037836 */ /* 0x000fca0000000000 */
[----:B------:R-:W-:-:S13]  /*0580*/  ISETP.GE.U32.AND P0, PT, R3, 0xfe, PT ;  /* 0x000000fe0300780c */ /* 0x000fda0003f06070 */
[----:B------:R-:W-:Y:S05]  /*0590*/  @!P0 BRA `(.L_x_10) ;  /* 0x0000000000808947 */ /* 0x000fea0003800000 */
[----:B------:R-:W-:-:S13]  /*05a0*/  ISETP.GT.AND P0, PT, R9, 0xfe, PT ;  /* 0x000000fe0900780c */ /* 0x000fda0003f04270 */
[----:B------:R-:W-:Y:S05]  /*05b0*/  @P0 BRA `(.L_x_11) ;  /* 0x00000000006c0947 */ /* 0x000fea0003800000 */
[----:B------:R-:W-:-:S13]  /*05c0*/  ISETP.GE.AND P0, PT, R9, 0x1, PT ;  /* 0x000000010900780c */ /* 0x000fda0003f06270 */
[----:B------:R-:W-:Y:S05]  /*05d0*/  @P0 BRA `(.L_x_12) ;  /* 0x0000000000740947 */ /* 0x000fea0003800000 */
[----:B------:R-:W-:Y:S02]  /*05e0*/  ISETP.GE.AND P0, PT, R9, -0x18, PT ;  /* 0xffffffe80900780c */ /* 0x000fe40003f06270 */
[----:B------:R-:W-:-:S11]  /*05f0*/  LOP3.LUT R0, R0, 0x80000000, RZ, 0xc0, !PT ;  /* 0x8000000000007812 */ /* 0x000fd600078ec0ff */
[----:B------:R-:W-:Y:S05]  /*0600*/  @!P0 BRA `(.L_x_12) ;  /* 0x0000000000688947 */ /* 0x000fea0003800000 */
[CCC-:B------:R-:W-:Y:S01]  /*0610*/  FFMA.RZ R3, R10.reuse, R8.reuse, R7.reuse ;  /* 0x000000080a037223 */ /* 0x1c0fe2000000c007 */
[CCC-:B------:R-:W-:Y:S01]  /*0620*/  FFMA.RM R6, R10.reuse, R8.reuse, R7.reuse ;  /* 0x000000080a067223 */ /* 0x1c0fe20000004007 */
[C---:B------:R-:W-:Y:S02]  /*0630*/  ISETP.NE.AND P2, PT, R9.reuse, RZ, PT ;  /* 0x000000ff0900720c */ /* 0x040fe40003f45270 */
[----:B------:R-:W-:Y:S02]  /*0640*/  ISETP.NE.AND P1, PT, R9, RZ, PT ;  /* 0x000000ff0900720c */ /* 0x000fe40003f25270 */
[----:B------:R-:W-:Y:S01]  /*0650*/  LOP3.LUT R5, R3, 0x7fffff, RZ, 0xc0, !PT ;  /* 0x007fffff03057812 */ /* 0x000fe200078ec0ff */
[----:B------:R-:W-:Y:S01]  /*0660*/  FFMA.RP R3, R10, R8, R7 ;  /* 0x000000080a037223 */ /* 0x000fe20000008007 */
[----:B------:R-:W-:Y:S02]  /*0670*/  VIADD R8, R9, 0x20 ;  /* 0x0000002009087836 */ /* 0x000fe40000000000 */
[----:B------:R-:W-:Y:S01]  /*0680*/  LOP3.LUT R5, R5, 0x800000, RZ, 0xfc, !PT ;  /* 0x0080000005057812 */ /* 0x000fe200078efcff */
[----:B------:R-:W-:Y:S01]  /*0690*/  IMAD.MOV R7, RZ, RZ, -R9 ;  /* 0x000000ffff077224 */ /* 0x000fe200078e0a09 */
[----:B------:R-:W-:-:S02]  /*06a0*/  FSETP.NEU.FTZ.AND P0, PT, R3, R6, PT ;  /* 0x000000060300720b */ /* 0x000fc40003f1d000 */
[----:B------:R-:W-:Y:S02]  /*06b0*/  SHF.L.U32 R8, R5, R8, RZ ;  /* 0x0000000805087219 */ /* 0x000fe400000006ff */
[----:B------:R-:W-:Y:S02]  /*06c0*/  SEL R6, R7, RZ, P2 ;  /* 0x000000ff07067207 */ /* 0x000fe40001000000 */
[----:B------:R-:W-:Y:S02]  /*06d0*/  ISETP.NE.AND P1, PT, R8, RZ, P1 ;  /* 0x000000ff0800720c */ /* 0x000fe40000f25270 */
[----:B------:R-:W-:Y:S02]  /*06e0*/  SHF.R.U32.HI R6, RZ, R6, R5 ;  /* 0x00000006ff067219 */ /* 0x000fe40000011605 */
[----:B------:R-:W-:Y:S02]  /*06f0*/  PLOP3.LUT P0, PT, P0, P1, PT, 0xf8, 0x8f ;  /* 0x00000000008f781c */ /* 0x000fe40000703f70 */
[----:B------:R-:W-:-:S02]  /*0700*/  SHF.R.U32.HI R8, RZ, 0x1, R6 ;  /* 0x00000001ff087819 */ /* 0x000fc40000011606 */
[----:B------:R-:W-:-:S04]  /*0710*/  SEL R3, RZ, 0x1, !P0 ;  /* 0x00000001ff037807 */ /* 0x000fc80004000000 */
[----:B------:R-:W-:-:S04]  /*0720*/  LOP3.LUT R3, R3, 0x1, R8, 0xf8, !PT ;  /* 0x0000000103037812 */ /* 0x000fc800078ef808 */
[----:B------:R-:W-:-:S05]  /*0730*/  LOP3.LUT R3, R3, R6, RZ, 0xc0, !PT ;  /* 0x0000000603037212 */ /* 0x000fca00078ec0ff */
[----:B------:R-:W-:-:S05]  /*0740*/  IMAD.IADD R3, R8, 0x1, R3 ;  /* 0x0000000108037824 */ /* 0x000fca00078e0203 */
[----:B------:R-:W-:Y:S01]  /*0750*/  LOP3.LUT R0, R3, R0, RZ, 0xfc, !PT ;  /* 0x0000000003007212 */ /* 0x000fe200078efcff */
[----:B------:R-:W-:Y:S06]  /*0760*/  BRA `(.L_x_12) ;  /* 0x0000000000107947 */ /* 0x000fec0003800000 */
.L_x_11:
[----:B------:R-:W-:-:S04]  /*0770*/  LOP3.LUT R0, R0, 0x80000000, RZ, 0xc0, !PT ;  /* 0x8000000000007812 */ /* 0x000fc800078ec0ff */
[----:B------:R-:W-:Y:S01]  /*0780*/  LOP3.LUT R0, R0, 0x7f800000, RZ, 0xfc, !PT ;  /* 0x7f80000000007812 */ /* 0x000fe200078efcff */
[----:B------:R-:W-:Y:S06]  /*0790*/  BRA `(.L_x_12) ;  /* 0x0000000000047947 */ /* 0x000fec0003800000 */
.L_x_10:
[----:B------:R-:W-:-:S07]  /*07a0*/  IMAD R0, R6, 0x800000, R0 ;  /* 0x0080000006007824 */ /* 0x000fce00078e0200 */
.L_x_12:
[----:B------:R-:W-:Y:S05]  /*07b0*/  BSYNC.RECONVERGENT B2 ;  /* 0x0000000000027941 */ /* 0x000fea0003800200 */
.L_x_9:
[----:B------:R-:W-:Y:S05]  /*07c0*/  BRA `(.L_x_13) ;  /* 0x0000000000207947 */ /* 0x000fea0003800000 */
.L_x_8:
[----:B------:R-:W-:-:S04]  /*07d0*/  LOP3.LUT R0, R8, 0x80000000, R7, 0x48, !PT ;  /* 0x8000000008007812 */ /* 0x000fc800078e4807 */
[----:B------:R-:W-:Y:S01]  /*07e0*/  LOP3.LUT R0, R0, 0x7f800000, RZ, 0xfc, !PT ;  /* 0x7f80000000007812 */ /* 0x000fe200078efcff */
[----:B------:R-:W-:Y:S06]  /*07f0*/  BRA `(.L_x_13) ;  /* 0x0000000000147947 */ /* 0x000fec0003800000 */
.L_x_7:
[----:B------:R-:W-:Y:S01]  /*0800*/  LOP3.LUT R0, R8, 0x80000000, R7, 0x48, !PT ;  /* 0x8000000008007812 */ /* 0x000fe200078e4807 */
[----:B------:R-:W-:Y:S06]  /*0810*/  BRA `(.L_x_13) ;  /* 0x00000000000c7947 */ /* 0x000fec0003800000 */
.L_x_6:
[----:B------:R-:W0:Y:S01]  /*0820*/  MUFU.RSQ R0, -QNAN ;  /* 0xffc0000000007908 */ /* 0x000e220000001400 */
[----:B------:R-:W-:Y:S05]  /*0830*/  BRA `(.L_x_13) ;  /* 0x0000000000047947 */ /* 0x000fea0003800000 */
.L_x_5:
[----:B------:R-:W-:-:S07]  /*0840*/  FADD.FTZ R0, R0, R3 ;  /* 0x0000000300007221 */ /* 0x000fce0000010000 */
.L_x_13:
[----:B------:R-:W-:Y:S05]  /*0850*/  BSYNC.RECONVERGENT B1 ;  /* 0x0000000000017941 */ /* 0x000fea0003800200 */
.L_x_3:
[----:B------:R-:W-:-:S04]  /*0860*/  IMAD.MOV.U32 R5, RZ, RZ, 0x0 ;  /* 0x00000000ff057424 */ /* 0x000fc800078e00ff */
[----:B0-----:R-:W-:Y:S05]  /*0870*/  RET.REL.NODEC R4 `(cuDiv) ;  /* 0xfffffff404e07950 */ /* 0x001fea0003c3ffff */
.L_x_14:
        /* <DEDUP_REMOVED lines=16> */
.L_x_17:


//--------------------- .text.cuMult              --------------------------
	.section	.text.cuMult,"ax",@progbits
	.align	128
        .global         cuMult
        .type           cuMult,@function
        .size           cuMult,(.L_x_20 - cuMult)
        .other          cuMult,@"STO_CUDA_ENTRY STV_DEFAULT"
cuMult:
.text.cuMult:
        /* <DEDUP_REMOVED lines=10> */
[----:B------:R-:W2:Y:S08]  /*00a0*/  LDC.64 R4, c[0x0][0x390] ;  /* 0x0000e400ff047b82 */ /* 0x000eb00000000a00 */
[----:B------:R-:W3:Y:S01]  /*00b0*/  LDC.64 R6, c[0x0][0x398] ;  /* 0x0000e600ff067b82 */ /* 0x000ee20000000a00 */
[----:B0-----:R-:W-:-:S06]  /*00c0*/  IMAD.WIDE R2, R9, 0x4, R2 ;  /* 0x0000000409027825 */ /* 0x001fcc00078e0202 */
[----:B-1----:R-:W4:Y:S01]  /*00d0*/  LDG.E R2, desc[UR4][R2.64] ;  /* 0x0000000402027981 */ /* 0x002f22000c1e1900 */
[----:B--2---:R-:W-:-:S06]  /*00e0*/  IMAD.WIDE R4, R9, 0x4, R4 ;  /* 0x0000000409047825 */ /* 0x004fcc00078e0204 */
[----:B------:R-:W4:Y:S01]  /*00f0*/  LDG.E R5, desc[UR4][R4.64] ;  /* 0x0000000404057981 */ /* 0x000f22000c1e1900 */
[----:B---3--:R-:W-:-:S04]  /*0100*/  IMAD.WIDE R6, R9, 0x4, R6 ;  /* 0x0000000409067825 */ /* 0x008fc800078e0206 */
[----:B----4-:R-:W-:-:S05]  /*0110*/  FMUL R9, R2, R5 ;  /* 0x0000000502097220 */ /* 0x010fca0000400000 */
[----:B------:R-:W-:Y:S01]  /*0120*/  STG.E desc[UR4][R6.64], R9 ;  /* 0x0000000906007986 */ /* 0x000fe2000c101904 */
[----:B------:R-:W-:Y:S05]  /*0130*/  EXIT ;  /* 0x000000000000794d */ /* 0x000fea0003800000 */
.L_x_15:
        /* <DEDUP_REMOVED lines=12> */
.L_x_20:


//--------------------- .text.cuAdd               --------------------------
	.section	.text.cuAdd,"ax",@progbits
	.align	128
        .global         cuAdd
        .type           cuAdd,@function
        .size           cuAdd,(.L_x_21 - cuAdd)
        .other          cuAdd,@"STO_CUDA_ENTRY STV_DEFAULT"
cuAdd:
.text.cuAdd:
        /* <DEDUP_REMOVED lines=17> */
[----:B----4-:R-:W-:-:S05]  /*0110*/  FADD R9, R2, R5 ;  /* 0x0000000502097221 */ /* 0x010fca0000000000 */
[----:B------:R-:W-:Y:S01]  /*0120*/  STG.E desc[UR4][R6.64], R9 ;  /* 0x0000000906007986 */ /* 0x000fe2000c101904 */
[----:B------:R-:W-:Y:S05]  /*0130*/  EXIT ;  /* 0x000000000000794d */ /* 0x000fea0003800000 */
.L_x_16:
        /* <DEDUP_REMOVED lines=12> */
.L_x_21:


//--------------------- .nv.shared.reserved.0     --------------------------
	.section	.nv.shared.reserved.0,"aw",@nobits
	.weak		__nv_reservedSMEM_offset_0_alias
	.size		__nv_reservedSMEM_offset_0_alias, 0, 64
	.other		__nv_reservedSMEM_offset_0_alias,@"STO_CUDA_RESERVED_SHARED STV_DEFAULT"
__nv_reservedSMEM_offset_0_alias:
	.zero		0
	.zero		64


//--------------------- .nv.constant0.cuExp       --------------------------
	.section	.nv.constant0.cuExp,"a",@progbits
	.sectionflags	@""
	.align	4
.nv.constant0.cuExp:
	.zero		920


//--------------------- .nv.constant0.cuDiv       --------------------------
	.section	.nv.constant0.cuDiv,"a",@progbits
	.sectionflags	@""
	.align	4
.nv.constant0.cuDiv:
	.zero		928


//--------------------- .nv.constant0.cuMult      --------------------------
	.section	.nv.constant0.cuMult,"a",@progbits
	.sectionflags	@""
	.align	4
.nv.constant0.cuMult:
	.zero		928


//--------------------- .nv.constant0.cuAdd       --------------------------
	.section	.nv.constant0.cuAdd,"a",@progbits
	.sectionflags	@""
	.align	4
.nv.constant0.cuAdd:
	.zero		928


//--------------------- SYMBOLS --------------------------

	.type		.nv.reservedSmem.offset0,@object
	.size		.nv.reservedSmem.offset0,0x4
